	.headerflags	@"EF_CUDA_TEXMODE_UNIFIED EF_CUDA_64BIT_ADDRESS EF_CUDA_ACCELERATORS EF_CUDA_SM90 EF_CUDA_VIRTUAL_SM(EF_CUDA_SM90)"
	.elftype	@"ET_EXEC"


//--------------------- .nv.info                  --------------------------
	.section	.nv.info,"",@"SHT_CUDA_INFO"
	.align	4


	//----- nvinfo : EIATTR_REGCOUNT
	.align		4
        /*0000*/ 	.byte	0x04, 0x2f
        /*0002*/ 	.short	(.L_3 - .L_2)
	.align		4
.L_2:
        /*0004*/ 	.word	index@(triton_poi_fused__native_batch_norm_legit_no_training_leaky_relu_6)
        /*0008*/ 	.word	0x00000010


	//----- nvinfo : EIATTR_MIN_STACK_SIZE
	.align		4
.L_3:
        /*000c*/ 	.byte	0x04, 0x12
        /*000e*/ 	.short	(.L_5 - .L_4)
	.align		4
.L_4:
        /*0010*/ 	.word	index@(triton_poi_fused__native_batch_norm_legit_no_training_leaky_relu_6)
        /*0014*/ 	.word	0x00000000


	//----- nvinfo : EIATTR_FRAME_SIZE
	.align		4
.L_5:
        /*0018*/ 	.byte	0x04, 0x11
        /*001a*/ 	.short	(.L_7 - .L_6)
	.align		4
.L_6:
        /*001c*/ 	.word	index@(triton_poi_fused__native_batch_norm_legit_no_training_leaky_relu_6)
        /*0020*/ 	.word	0x00000000


	//----- nvinfo : EIATTR_MIN_STACK_SIZE
	.align		4
.L_7:
        /*0024*/ 	.byte	0x04, 0x12
        /*0026*/ 	.short	(.L_9 - .L_8)
	.align		4
.L_8:
        /*0028*/ 	.word	index@(triton_poi_fused__native_batch_norm_legit_no_training_leaky_relu_6)
        /*002c*/ 	.word	0x00000000
.L_9:


//--------------------- .nv.info.triton_poi_fused__native_batch_norm_legit_no_training_leaky_relu_6 --------------------------
	.section	.nv.info.triton_poi_fused__native_batch_norm_legit_no_training_leaky_relu_6,"",@"SHT_CUDA_INFO"
	.sectionflags	@""
	.align	4


	//----- nvinfo : EIATTR_CUDA_API_VERSION
	.align		4
        /*0000*/ 	.byte	0x04, 0x37
        /*0002*/ 	.short	(.L_11 - .L_10)
.L_10:
        /*0004*/ 	.word	0x0000007c


	//----- nvinfo : EIATTR_KPARAM_INFO
	.align		4
.L_11:
        /*0008*/ 	.byte	0x04, 0x17
        /*000a*/ 	.short	(.L_13 - .L_12)
.L_12:
        /*000c*/ 	.word	0x00000000
        /*0010*/ 	.short	0x0006
        /*0012*/ 	.short	0x0030
        /*0014*/ 	.byte	0x00, 0xf0, 0x11, 0x00


	//----- nvinfo : EIATTR_KPARAM_INFO
	.align		4
.L_13:
        /*0018*/ 	.byte	0x04, 0x17
        /*001a*/ 	.short	(.L_15 - .L_14)
.L_14:
        /*001c*/ 	.word	0x00000000
        /*0020*/ 	.short	0x0005
        /*0022*/ 	.short	0x0028
        /*0024*/ 	.byte	0x00, 0xf4, 0x21, 0x00


	//----- nvinfo : EIATTR_KPARAM_INFO
	.align		4
.L_15:
        /*0028*/ 	.byte	0x04, 0x17
        /*002a*/ 	.short	(.L_17 - .L_16)
.L_16:
        /*002c*/ 	.word	0x00000000
        /*0030*/ 	.short	0x0004
        /*0032*/ 	.short	0x0020
        /*0034*/ 	.byte	0x00, 0xf4, 0x21, 0x00


	//----- nvinfo : EIATTR_KPARAM_INFO
	.align		4
.L_17:
        /*0038*/ 	.byte	0x04, 0x17
        /*003a*/ 	.short	(.L_19 - .L_18)
.L_18:
        /*003c*/ 	.word	0x00000000
        /*0040*/ 	.short	0x0003
        /*0042*/ 	.short	0x0018
        /*0044*/ 	.byte	0x00, 0xf4, 0x21, 0x00


	//----- nvinfo : EIATTR_KPARAM_INFO
	.align		4
.L_19:
        /*0048*/ 	.byte	0x04, 0x17
        /*004a*/ 	.short	(.L_21 - .L_20)
.L_20:
        /*004c*/ 	.word	0x00000000
        /*0050*/ 	.short	0x0002
        /*0052*/ 	.short	0x0010
        /*0054*/ 	.byte	0x00, 0xf4, 0x21, 0x00


	//----- nvinfo : EIATTR_KPARAM_INFO
	.align		4
.L_21:
        /*0058*/ 	.byte	0x04, 0x17
        /*005a*/ 	.short	(.L_23 - .L_22)
.L_22:
        /*005c*/ 	.word	0x00000000
        /*0060*/ 	.short	0x0001
        /*0062*/ 	.short	0x0008
        /*0064*/ 	.byte	0x00, 0xf4, 0x21, 0x00


	//----- nvinfo : EIATTR_KPARAM_INFO
	.align		4
.L_23:
        /*0068*/ 	.byte	0x04, 0x17
        /*006a*/ 	.short	(.L_25 - .L_24)
.L_24:
        /*006c*/ 	.word	0x00000000
        /*0070*/ 	.short	0x0000
        /*0072*/ 	.short	0x0000
        /*0074*/ 	.byte	0x00, 0xf4, 0x21, 0x00


	//----- nvinfo : EIATTR_SPARSE_MMA_MASK
	.align		4
.L_25:
        /*0078*/ 	.byte	0x03, 0x50
        /*007a*/ 	.short	0x0000


	//----- nvinfo : EIATTR_MAXREG_COUNT
	.align		4
        /*007c*/ 	.byte	0x03, 0x1b
        /*007e*/ 	.short	0x00ff


	//----- nvinfo : EIATTR_EXIT_INSTR_OFFSETS
	.align		4
        /*0080*/ 	.byte	0x04, 0x1c
        /*0082*/ 	.short	(.L_27 - .L_26)


	//   ....[0]....
.L_26:
        /*0084*/ 	.word	0x000003d0


	//----- nvinfo : EIATTR_REQNTID
	.align		4
.L_27:
        /*0088*/ 	.byte	0x04, 0x10
        /*008a*/ 	.short	(.L_29 - .L_28)
.L_28:
        /*008c*/ 	.word	0x00000080
        /*0090*/ 	.word	0x00000001
        /*0094*/ 	.word	0x00000001


	//----- nvinfo : EIATTR_CBANK_PARAM_SIZE
	.align		4
.L_29:
        /*0098*/ 	.byte	0x03, 0x19
        /*009a*/ 	.short	0x0034


	//----- nvinfo : EIATTR_PARAM_CBANK
	.align		4
        /*009c*/ 	.byte	0x04, 0x0a
        /*009e*/ 	.short	(.L_31 - .L_30)
	.align		4
.L_30:
        /*00a0*/ 	.word	index@(.nv.constant0.triton_poi_fused__native_batch_norm_legit_no_training_leaky_relu_6)
        /*00a4*/ 	.short	0x0210
        /*00a6*/ 	.short	0x0034


	//----- nvinfo : EIATTR_SW_WAR
	.align		4
.L_31:
        /*00a8*/ 	.byte	0x04, 0x36
        /*00aa*/ 	.short	(.L_33 - .L_32)
.L_32:
        /*00ac*/ 	.word	0x00000008
.L_33:


//--------------------- .nv.callgraph             --------------------------
	.section	.nv.callgraph,"",@"SHT_CUDA_CALLGRAPH"
	.align	4
	.sectionentsize	8
	.align		4
        /*0000*/ 	.word	0x00000000
	.align		4
        /*0004*/ 	.word	0xffffffff
	.align		4
        /*0008*/ 	.word	0x00000000
	.align		4
        /*000c*/ 	.word	0xfffffffe
	.align		4
        /*0010*/ 	.word	0x00000000
	.align		4
        /*0014*/ 	.word	0xfffffffd
	.align		4
        /*0018*/ 	.word	0x00000000
	.align		4
        /*001c*/ 	.word	0xfffffffc


//--------------------- .nv.constant4             --------------------------
	.section	.nv.constant4,"a",@progbits
	.align	8
	.align		8
.nv.constant4:
        /*0000*/ 	.dword	_$_str
	.align		8
        /*0008*/ 	.dword	_$_str_$_2


//--------------------- .text.triton_poi_fused__native_batch_norm_legit_no_training_leaky_relu_6 --------------------------
	.section	.text.triton_poi_fused__native_batch_norm_legit_no_training_leaky_relu_6,"ax",@progbits
	.align	128
        .global         triton_poi_fused__native_batch_norm_legit_no_training_leaky_relu_6
        .type           triton_poi_fused__native_batch_norm_legit_no_training_leaky_relu_6,@function
        .size           triton_poi_fused__native_batch_norm_legit_no_training_leaky_relu_6,(.L_x_1 - triton_poi_fused__native_batch_norm_legit_no_training_leaky_relu_6)
        .other          triton_poi_fused__native_batch_norm_legit_no_training_leaky_relu_6,@"STO_CUDA_ENTRY STV_DEFAULT"
triton_poi_fused__native_batch_norm_legit_no_training_leaky_relu_6:
.text.triton_poi_fused__native_batch_norm_legit_no_training_leaky_relu_6:
[----:B------:R-:W-:Y:S01]  /*0000*/  LDC R1, c[0x0][0x28] ;  /* 0x00000a00ff017b82 */ /* 0x000fe20000000800 */
[----:B------:R-:W1:Y:S07]  /*0010*/  S2R R0, SR_TID.X ;  /* 0x0000000000007919 */ /* 0x000e6e0000002100 */
[----:B------:R-:W2:Y:S01]  /*0020*/  LDC.64 R2, c[0x0][0x228] ;  /* 0x00008a00ff027b82 */ /* 0x000ea20000000a00 */
[----:B------:R-:W-:Y:S01]  /*0030*/  ULDC.64 UR4, c[0x0][0x208] ;  /* 0x0000820000047ab9 */ /* 0x000fe20000000a00 */
[----:B------:R-:W3:Y:S06]  /*0040*/  S2R R7, SR_CTAID.X ;  /* 0x0000000000077919 */ /* 0x000eec0000002500 */
[----:B------:R-:W4:Y:S08]  /*0050*/  LDC.64 R8, c[0x0][0x230] ;  /* 0x00008c00ff087b82 */ /* 0x000f300000000a00 */
[----:B------:R-:W5:Y:S01]  /*0060*/  LDC.64 R10, c[0x0][0x238] ;  /* 0x00008e00ff0a7b82 */ /* 0x000f620000000a00 */
[----:B-1----:R-:W-:-:S02]  /*0070*/  SHF.L.U32 R0, R0, 0x1, RZ ;  /* 0x0000000100007819 */ /* 0x002fc400000006ff */
[----:B---3--:R-:W-:Y:S02]  /*0080*/  SHF.R.S32.HI R5, RZ, 0x17, R7 ;  /* 0x00000017ff057819 */ /* 0x008fe40000011407 */
[----:B------:R-:W-:Y:S02]  /*0090*/  LOP3.LUT R0, R0, 0xfe, RZ, 0xc0, !PT ;  /* 0x000000fe00007812 */ /* 0x000fe400078ec0ff */
[----:B------:R-:W-:Y:S02]  /*00a0*/  SGXT R5, R5, 0x1 ;  /* 0x000000010505781a */ /* 0x000fe40000000200 */
[----:B------:R-:W-:Y:S02]  /*00b0*/  LEA R0, R7, R0, 0x8 ;  /* 0x0000000007007211 */ /* 0x000fe400078e40ff */
[----:B------:R-:W1:Y:S02]  /*00c0*/  LDC.64 R6, c[0x0][0x220] ;  /* 0x00008800ff067b82 */ /* 0x000e640000000a00 */
[----:B------:R-:W-:-:S04]  /*00d0*/  LEA.HI R5, R5, R0, RZ, 0x5 ;  /* 0x0000000005057211 */ /* 0x000fc800078f28ff */
[----:B------:R-:W-:-:S04]  /*00e0*/  LOP3.LUT R5, R5, 0xffffffe0, RZ, 0xc0, !PT ;  /* 0xffffffe005057812 */ /* 0x000fc800078ec0ff */
[----:B------:R-:W-:Y:S02]  /*00f0*/  IADD3 R13, R0, -R5, RZ ;  /* 0x80000005000d7210 */ /* 0x000fe40007ffe0ff */
[----:B------:R-:W3:Y:S03]  /*0100*/  LDC.64 R4, c[0x0][0x218] ;  /* 0x00008600ff047b82 */ /* 0x000ee60000000a00 */
[----:B--2---:R-:W-:-:S06]  /*0110*/  IMAD.WIDE R2, R13, 0x4, R2 ;  /* 0x000000040d027825 */ /* 0x004fcc00078e0202 */
[----:B------:R-:W2:Y:S01]  /*0120*/  LDG.E.EL.64 R2, desc[UR4][R2.64] ;  /* 0x0000000402027981 */ /* 0x000ea2000c2e1b00 */
[----:B-1----:R-:W-:-:S06]  /*0130*/  IMAD.WIDE R6, R13, 0x4, R6 ;  /* 0x000000040d067825 */ /* 0x002fcc00078e0206 */
[----:B------:R-:W2:Y:S01]  /*0140*/  LDG.E.EL.64 R6, desc[UR4][R6.64] ;  /* 0x0000000406067981 */ /* 0x000ea2000c2e1b00 */
[----:B---3--:R-:W-:-:S06]  /*0150*/  IMAD.WIDE R4, R0, 0x4, R4 ;  /* 0x0000000400047825 */ /* 0x008fcc00078e0204 */
[----:B------:R-:W3:Y:S01]  /*0160*/  LDG.E.64 R4, desc[UR4][R4.64] ;  /* 0x0000000404047981 */ /* 0x000ee2000c1e1b00 */
[----:B----4-:R-:W-:-:S04]  /*0170*/  IMAD.WIDE R8, R13, 0x4, R8 ;  /* 0x000000040d087825 */ /* 0x010fc800078e0208 */
[----:B-----5:R-:W-:Y:S02]  /*0180*/  IMAD.WIDE R10, R13, 0x4, R10 ;  /* 0x000000040d0a7825 */ /* 0x020fe400078e020a */
[----:B------:R-:W4:Y:S04]  /*0190*/  LDG.E.EL.64 R8, desc[UR4][R8.64] ;  /* 0x0000000408087981 */ /* 0x000f28000c2e1b00 */
[----:B------:R-:W4:Y:S01]  /*01a0*/  LDG.E.EL.64 R10, desc[UR4][R10.64] ;  /* 0x000000040a0a7981 */ /* 0x000f22000c2e1b00 */
[----:B--2---:R-:W-:Y:S01]  /*01b0*/  FADD R2, R2, 9.9999997473787516356e-06 ;  /* 0x3727c5ac02027421 */ /* 0x004fe20000000000 */
[----:B------:R-:W-:-:S03]  /*01c0*/  FADD R3, R3, 9.9999997473787516356e-06 ;  /* 0x3727c5ac03037421 */ /* 0x000fc60000000000 */
[----:B------:R-:W1:Y:S08]  /*01d0*/  MUFU.SQRT R12, R2 ;  /* 0x00000002000c7308 */ /* 0x000e700000002000 */
[----:B------:R-:W2:Y:S01]  /*01e0*/  MUFU.SQRT R13, R3 ;  /* 0x00000003000d7308 */ /* 0x000ea20000002000 */
[C---:B-1----:R-:W-:Y:S02]  /*01f0*/  FSETP.GT.AND P0, PT, R12.reuse, 8.50705917302346158658e+37, PT ;  /* 0x7e8000000c00780b */ /* 0x042fe40003f04000 */
[----:B------:R-:W-:-:S02]  /*0200*/  FSETP.GEU.AND P2, PT, R12, 1.175494350822287508e-38, PT ;  /* 0x008000000c00780b */ /* 0x000fc40003f4e000 */
[C---:B--2---:R-:W-:Y:S02]  /*0210*/  FSETP.GT.AND P1, PT, R13.reuse, 8.50705917302346158658e+37, PT ;  /* 0x7e8000000d00780b */ /* 0x044fe40003f24000 */
[----:B------:R-:W-:-:S07]  /*0220*/  FSETP.GEU.AND P3, PT, R13, 1.175494350822287508e-38, PT ;  /* 0x008000000d00780b */ /* 0x000fce0003f6e000 */
[----:B------:R-:W-:Y:S01]  /*0230*/  @P0 FMUL R12, R12, 0.25 ;  /* 0x3e8000000c0c0820 */ /* 0x000fe20000400000 */
[----:B------:R-:W-:-:S03]  /*0240*/  HFMA2.MMA R2, -RZ, RZ, 1.625, 0 ;  /* 0x3e800000ff027435 */ /* 0x000fc600000001ff */
[----:B------:R-:W-:Y:S01]  /*0250*/  @!P2 FMUL R12, R12, 16777216 ;  /* 0x4b8000000c0ca820 */ /* 0x000fe20000400000 */
[----:B------:R-:W-:-:S04]  /*0260*/  @P1 FMUL R13, R13, 0.25 ;  /* 0x3e8000000d0d1820 */ /* 0x000fc80000400000 */
[----:B------:R-:W-:Y:S01]  /*0270*/  @!P3 FMUL R13, R13, 16777216 ;  /* 0x4b8000000d0db820 */ /* 0x000fe20000400000 */
[----:B------:R-:W1:Y:S01]  /*0280*/  MUFU.RCP R12, R12 ;  /* 0x0000000c000c7308 */ /* 0x000e620000001000 */
[----:B------:R-:W-:-:S07]  /*0290*/  FSEL R3, R2, 1, P0 ;  /* 0x3f80000002037808 */ /* 0x000fce0000000000 */
[----:B------:R-:W2:Y:S01]  /*02a0*/  MUFU.RCP R13, R13 ;  /* 0x0000000d000d7308 */ /* 0x000ea20000001000 */
[----:B------:R-:W-:Y:S01]  /*02b0*/  FSEL R2, R2, 1, P1 ;  /* 0x3f80000002027808 */ /* 0x000fe20000800000 */
[----:B------:R-:W-:Y:S01]  /*02c0*/  @!P2 FMUL R3, R3, 16777216 ;  /* 0x4b8000000303a820 */ /* 0x000fe20000400000 */
[----:B---3--:R-:W-:-:S03]  /*02d0*/  FADD R5, R5, -R7 ;  /* 0x8000000705057221 */ /* 0x008fc60000000000 */
[----:B------:R-:W-:Y:S01]  /*02e0*/  @!P3 FMUL R2, R2, 16777216 ;  /* 0x4b8000000202b820 */ /* 0x000fe20000400000 */
[----:B------:R-:W-:Y:S01]  /*02f0*/  FADD R4, R4, -R6 ;  /* 0x8000000604047221 */ /* 0x000fe20000000000 */
[----:B-1----:R-:W-:Y:S02]  /*0300*/  FMUL R7, R12, R3 ;  /* 0x000000030c077220 */ /* 0x002fe40000400000 */
[----:B--2---:R-:W-:Y:S02]  /*0310*/  FMUL R6, R13, R2 ;  /* 0x000000020d067220 */ /* 0x004fe40000400000 */
[----:B------:R-:W1:Y:S01]  /*0320*/  LDC.64 R2, c[0x0][0x210] ;  /* 0x00008400ff027b82 */ /* 0x000e620000000a00 */
[----:B------:R-:W-:Y:S01]  /*0330*/  FMUL R7, R4, R7 ;  /* 0x0000000704077220 */ /* 0x000fe20000400000 */
[----:B------:R-:W-:-:S03]  /*0340*/  FMUL R6, R5, R6 ;  /* 0x0000000605067220 */ /* 0x000fc60000400000 */
[----:B----4-:R-:W-:Y:S01]  /*0350*/  FFMA R8, R8, R7, R10 ;  /* 0x0000000708087223 */ /* 0x010fe2000000000a */
[----:B------:R-:W-:-:S04]  /*0360*/  FFMA R9, R9, R6, R11 ;  /* 0x0000000609097223 */ /* 0x000fc8000000000b */
[----:B------:R-:W-:Y:S02]  /*0370*/  FSETP.GT.AND P0, PT, R8, RZ, PT ;  /* 0x000000ff0800720b */ /* 0x000fe40003f04000 */
[----:B------:R-:W-:-:S11]  /*0380*/  FSETP.GT.AND P1, PT, R9, RZ, PT ;  /* 0x000000ff0900720b */ /* 0x000fd60003f24000 */
[----:B------:R-:W-:Y:S01]  /*0390*/  @!P0 FMUL R8, R8, 0.10000000149011611938 ;  /* 0x3dcccccd08088820 */ /* 0x000fe20000400000 */
[----:B-1----:R-:W-:-:S04]  /*03a0*/  IMAD.WIDE R2, R0, 0x4, R2 ;  /* 0x0000000400027825 */ /* 0x002fc800078e0202 */
[----:B------:R-:W-:-:S05]  /*03b0*/  @!P1 FMUL R9, R9, 0.10000000149011611938 ;  /* 0x3dcccccd09099820 */ /* 0x000fca0000400000 */
[----:B------:R-:W-:Y:S01]  /*03c0*/  STG.E.64 desc[UR4][R2.64], R8 ;  /* 0x0000000802007986 */ /* 0x000fe2000c101b04 */
[----:B------:R-:W-:Y:S05]  /*03d0*/  EXIT ;  /* 0x000000000000794d */ /* 0x000fea0003800000 */
.L_x_0:
[----:B------:R-:W-:-:S00]  /*03e0*/  BRA `(.L_x_0) ;  /* 0xfffffffc00fc7947 */ /* 0x000fc0000383ffff */
[----:B------:R-:W-:-:S00]  /*03f0*/  NOP ;  /* 0x0000000000007918 */ /* 0x000fc00000000000 */
        /* <DEDUP_REMOVED lines=8> */
.L_x_1:


//--------------------- .nv.global.init           --------------------------
	.section	.nv.global.init,"aw",@progbits
.nv.global.init:
	.type		_$_str,@object
	.size		_$_str,(_$_str_$_2 - _$_str)
_$_str:
        /*0000*/ 	.byte	0x5f, 0x5f, 0x43, 0x55, 0x44, 0x41, 0x5f, 0x46, 0x54, 0x5a, 0x00
	.type		_$_str_$_2,@object
	.size		_$_str_$_2,(.L_1 - _$_str_$_2)
_$_str_$_2:
        /*000b*/ 	.byte	0x5f, 0x5f, 0x43, 0x55, 0x44, 0x41, 0x5f, 0x50, 0x52, 0x45, 0x43, 0x5f, 0x53, 0x51, 0x52, 0x54
        /*001b*/ 	.byte	0x00
.L_1:


//--------------------- .nv.constant0.triton_poi_fused__native_batch_norm_legit_no_training_leaky_relu_6 --------------------------
	.section	.nv.constant0.triton_poi_fused__native_batch_norm_legit_no_training_leaky_relu_6,"a",@progbits
	.sectionflags	@""
	.align	4
.nv.constant0.triton_poi_fused__native_batch_norm_legit_no_training_leaky_relu_6:
	.zero		580
